//
// Generated by NVIDIA NVVM Compiler
//
// Compiler Build ID: CL-36424714
// Cuda compilation tools, release 13.0, V13.0.88
// Based on NVVM 20.0.0
//

.version 9.0
.target sm_100
.address_size 64

	// .globl	_Z9matrixMulPKiS0_Pii

.visible .entry _Z9matrixMulPKiS0_Pii(
	.param .u64 .ptr .align 1 _Z9matrixMulPKiS0_Pii_param_0,
	.param .u64 .ptr .align 1 _Z9matrixMulPKiS0_Pii_param_1,
	.param .u64 .ptr .align 1 _Z9matrixMulPKiS0_Pii_param_2,
	.param .u32 _Z9matrixMulPKiS0_Pii_param_3
)
{
	.reg .pred 	%p<10>;
	.reg .b32 	%r<105>;
	.reg .b64 	%rd<67>;

	ld.param.u64 	%rd14, [_Z9matrixMulPKiS0_Pii_param_0];
	ld.param.u64 	%rd15, [_Z9matrixMulPKiS0_Pii_param_1];
	ld.param.u32 	%r30, [_Z9matrixMulPKiS0_Pii_param_3];
	cvta.to.global.u64 	%rd1, %rd15;
	cvta.to.global.u64 	%rd2, %rd14;
	mov.u32 	%r31, %ctaid.y;
	mov.u32 	%r32, %ntid.y;
	mov.u32 	%r33, %tid.y;
	mad.lo.s32 	%r1, %r31, %r32, %r33;
	mov.u32 	%r34, %ctaid.x;
	mov.u32 	%r35, %ntid.x;
	mov.u32 	%r36, %tid.x;
	mad.lo.s32 	%r2, %r34, %r35, %r36;
	max.s32 	%r37, %r1, %r2;
	setp.ge.s32 	%p1, %r37, %r30;
	@%p1 bra 	$L__BB0_13;
	mul.lo.s32 	%r3, %r30, %r1;
	and.b32  	%r4, %r30, 7;
	setp.lt.u32 	%p2, %r30, 8;
	mov.b32 	%r99, 0;
	mov.u32 	%r104, %r99;
	@%p2 bra 	$L__BB0_4;
	and.b32  	%r99, %r30, 2147483640;
	neg.s32 	%r93, %r99;
	mul.wide.s32 	%rd16, %r30, 4;
	add.s64 	%rd3, %rd1, %rd16;
	shl.b32 	%r7, %r30, 3;
	mul.wide.s32 	%rd17, %r30, 8;
	add.s64 	%rd4, %rd1, %rd17;
	mul.wide.s32 	%rd18, %r30, 12;
	add.s64 	%rd5, %rd1, %rd18;
	mul.wide.s32 	%rd19, %r30, 16;
	add.s64 	%rd6, %rd1, %rd19;
	mul.wide.s32 	%rd20, %r30, 20;
	add.s64 	%rd7, %rd1, %rd20;
	mul.wide.s32 	%rd21, %r30, 24;
	add.s64 	%rd8, %rd1, %rd21;
	mul.wide.s32 	%rd22, %r30, 28;
	add.s64 	%rd9, %rd1, %rd22;
	mul.wide.u32 	%rd23, %r3, 4;
	add.s64 	%rd24, %rd23, %rd2;
	add.s64 	%rd66, %rd24, 16;
	mov.b32 	%r104, 0;
	mov.u32 	%r92, %r2;
$L__BB0_3:
	.pragma "nounroll";
	mul.wide.s32 	%rd25, %r92, 4;
	add.s64 	%rd26, %rd3, %rd25;
	add.s64 	%rd27, %rd4, %rd25;
	add.s64 	%rd28, %rd5, %rd25;
	add.s64 	%rd29, %rd6, %rd25;
	add.s64 	%rd30, %rd7, %rd25;
	add.s64 	%rd31, %rd8, %rd25;
	add.s64 	%rd32, %rd9, %rd25;
	add.s64 	%rd33, %rd1, %rd25;
	ld.global.u32 	%r41, [%rd66+-16];
	ld.global.u32 	%r42, [%rd33];
	mad.lo.s32 	%r43, %r42, %r41, %r104;
	ld.global.u32 	%r44, [%rd66+-12];
	ld.global.u32 	%r45, [%rd26];
	mad.lo.s32 	%r46, %r45, %r44, %r43;
	ld.global.u32 	%r47, [%rd66+-8];
	ld.global.u32 	%r48, [%rd27];
	mad.lo.s32 	%r49, %r48, %r47, %r46;
	ld.global.u32 	%r50, [%rd66+-4];
	ld.global.u32 	%r51, [%rd28];
	mad.lo.s32 	%r52, %r51, %r50, %r49;
	ld.global.u32 	%r53, [%rd66];
	ld.global.u32 	%r54, [%rd29];
	mad.lo.s32 	%r55, %r54, %r53, %r52;
	ld.global.u32 	%r56, [%rd66+4];
	ld.global.u32 	%r57, [%rd30];
	mad.lo.s32 	%r58, %r57, %r56, %r55;
	ld.global.u32 	%r59, [%rd66+8];
	ld.global.u32 	%r60, [%rd31];
	mad.lo.s32 	%r61, %r60, %r59, %r58;
	ld.global.u32 	%r62, [%rd66+12];
	ld.global.u32 	%r63, [%rd32];
	mad.lo.s32 	%r104, %r63, %r62, %r61;
	add.s32 	%r93, %r93, 8;
	add.s32 	%r92, %r92, %r7;
	add.s64 	%rd66, %rd66, 32;
	setp.ne.s32 	%p3, %r93, 0;
	@%p3 bra 	$L__BB0_3;
$L__BB0_4:
	setp.eq.s32 	%p4, %r4, 0;
	@%p4 bra 	$L__BB0_12;
	and.b32  	%r17, %r30, 3;
	setp.lt.u32 	%p5, %r4, 4;
	@%p5 bra 	$L__BB0_7;
	add.s32 	%r65, %r99, %r3;
	mul.wide.u32 	%rd34, %r65, 4;
	add.s64 	%rd35, %rd2, %rd34;
	ld.global.u32 	%r66, [%rd35];
	mad.lo.s32 	%r67, %r99, %r30, %r2;
	mul.wide.s32 	%rd36, %r67, 4;
	add.s64 	%rd37, %rd1, %rd36;
	ld.global.u32 	%r68, [%rd37];
	mad.lo.s32 	%r69, %r68, %r66, %r104;
	cvt.u64.u32 	%rd38, %r3;
	cvt.u64.u32 	%rd39, %r99;
	add.s64 	%rd40, %rd39, %rd38;
	shl.b64 	%rd41, %rd40, 2;
	add.s64 	%rd42, %rd2, %rd41;
	ld.global.u32 	%r70, [%rd42+4];
	mul.wide.s32 	%rd43, %r30, 4;
	add.s64 	%rd44, %rd37, %rd43;
	ld.global.u32 	%r71, [%rd44];
	mad.lo.s32 	%r72, %r71, %r70, %r69;
	ld.global.u32 	%r73, [%rd42+8];
	add.s64 	%rd45, %rd44, %rd43;
	ld.global.u32 	%r74, [%rd45];
	mad.lo.s32 	%r75, %r74, %r73, %r72;
	ld.global.u32 	%r76, [%rd42+12];
	add.s64 	%rd46, %rd45, %rd43;
	ld.global.u32 	%r77, [%rd46];
	mad.lo.s32 	%r104, %r77, %r76, %r75;
	add.s32 	%r99, %r99, 4;
$L__BB0_7:
	setp.eq.s32 	%p6, %r17, 0;
	@%p6 bra 	$L__BB0_12;
	setp.eq.s32 	%p7, %r17, 1;
	@%p7 bra 	$L__BB0_10;
	add.s32 	%r79, %r99, %r3;
	mul.wide.u32 	%rd47, %r79, 4;
	add.s64 	%rd48, %rd2, %rd47;
	ld.global.u32 	%r80, [%rd48];
	mad.lo.s32 	%r81, %r99, %r30, %r2;
	mul.wide.s32 	%rd49, %r81, 4;
	add.s64 	%rd50, %rd1, %rd49;
	ld.global.u32 	%r82, [%rd50];
	mad.lo.s32 	%r83, %r82, %r80, %r104;
	cvt.u64.u32 	%rd51, %r3;
	cvt.u64.u32 	%rd52, %r99;
	add.s64 	%rd53, %rd52, %rd51;
	shl.b64 	%rd54, %rd53, 2;
	add.s64 	%rd55, %rd2, %rd54;
	ld.global.u32 	%r84, [%rd55+4];
	mul.wide.s32 	%rd56, %r30, 4;
	add.s64 	%rd57, %rd50, %rd56;
	ld.global.u32 	%r85, [%rd57];
	mad.lo.s32 	%r104, %r85, %r84, %r83;
	add.s32 	%r99, %r99, 2;
$L__BB0_10:
	and.b32  	%r86, %r30, 1;
	setp.eq.b32 	%p8, %r86, 1;
	not.pred 	%p9, %p8;
	@%p9 bra 	$L__BB0_12;
	add.s32 	%r87, %r99, %r3;
	mul.wide.u32 	%rd58, %r87, 4;
	add.s64 	%rd59, %rd2, %rd58;
	ld.global.u32 	%r88, [%rd59];
	mad.lo.s32 	%r89, %r99, %r30, %r2;
	mul.wide.s32 	%rd60, %r89, 4;
	add.s64 	%rd61, %rd1, %rd60;
	ld.global.u32 	%r90, [%rd61];
	mad.lo.s32 	%r104, %r90, %r88, %r104;
$L__BB0_12:
	ld.param.u64 	%rd65, [_Z9matrixMulPKiS0_Pii_param_2];
	add.s32 	%r91, %r3, %r2;
	cvta.to.global.u64 	%rd62, %rd65;
	mul.wide.s32 	%rd63, %r91, 4;
	add.s64 	%rd64, %rd62, %rd63;
	st.global.u32 	[%rd64], %r104;
$L__BB0_13:
	ret;

}


// ===== COMPILED SASS (sm_100) =====

	.target	sm_100

	.elftype	@"ET_EXEC"


//--------------------- .note.nv.tkinfo           --------------------------
	.section	.note.nv.tkinfo,"",@"SHT_NOTE"
	.sectionflags	@"SHF_NOTE_NV_TKINFO"
	.tkinfo
        /*0018*/ 	.word	0x00000002
        /*0030*/ 	.string	""
        /*0030*/ 	.string	"ptxas"
        /*0030*/ 	.string	"Cuda compilation tools, release 13.0, V13.0.88"
        /*0030*/ 	.string	"Build cuda_13.0.r13.0/compiler.36424714_0"
        /*0030*/ 	.string	"-arch sm_100 -m 64 "



//--------------------- .note.nv.cuinfo           --------------------------
	.section	.note.nv.cuinfo,"",@"SHT_NOTE"
	.sectionflags	@"SHF_NOTE_NV_CUINFO"
        /*0018*/ 	.short	0x0002
        /*001a*/ 	.short	0x0064
        /*001c*/ 	.short	0x0082
	.zero		2


//--------------------- .nv.info                  --------------------------
	.section	.nv.info,"",@"SHT_CUDA_INFO"
	.align	4


	//----- nvinfo : EIATTR_REGCOUNT
	.align		4
        /*0000*/ 	.byte	0x04, 0x2f
        /*0002*/ 	.short	(.L_1 - .L_0)
	.align		4
.L_0:
        /*0004*/ 	.word	index@(_Z9matrixMulPKiS0_Pii)
        /*0008*/ 	.word	0x0000001e


	//----- nvinfo : EIATTR_FRAME_SIZE
	.align		4
.L_1:
        /*000c*/ 	.byte	0x04, 0x11
        /*000e*/ 	.short	(.L_3 - .L_2)
	.align		4
.L_2:
        /*0010*/ 	.word	index@(_Z9matrixMulPKiS0_Pii)
        /*0014*/ 	.word	0x00000000


	//----- nvinfo : EIATTR_MIN_STACK_SIZE
	.align		4
.L_3:
        /*0018*/ 	.byte	0x04, 0x12
        /*001a*/ 	.short	(.L_5 - .L_4)
	.align		4
.L_4:
        /*001c*/ 	.word	index@(_Z9matrixMulPKiS0_Pii)
        /*0020*/ 	.word	0x00000000
.L_5:


//--------------------- .nv.compat                --------------------------
	.section	.nv.compat,"",@"SHT_CUDA_COMPAT_INFO"
	.align	4
        /*0000*/ 	.byte	0x02, 0x09, 0x00, 0x00, 0x02, 0x02, 0x01, 0x00, 0x02, 0x05, 0x05, 0x00, 0x03, 0x07, 0x01, 0x01
        /*0010*/ 	.byte	0x02, 0x03, 0x00, 0x00, 0x02, 0x06, 0x01, 0x00, 0x04, 0x0b, 0x08, 0x00, 0x09, 0x00, 0x00, 0x00
        /*0020*/ 	.byte	0x00, 0x00, 0x00, 0x00


//--------------------- .nv.info._Z9matrixMulPKiS0_Pii --------------------------
	.section	.nv.info._Z9matrixMulPKiS0_Pii,"",@"SHT_CUDA_INFO"
	.sectionflags	@""
	.align	4


	//----- nvinfo : EIATTR_CUDA_API_VERSION
	.align		4
        /*0000*/ 	.byte	0x04, 0x37
        /*0002*/ 	.short	(.L_7 - .L_6)
.L_6:
        /*0004*/ 	.word	0x00000082


	//----- nvinfo : EIATTR_KPARAM_INFO
	.align		4
.L_7:
        /*0008*/ 	.byte	0x04, 0x17
        /*000a*/ 	.short	(.L_9 - .L_8)
.L_8:
        /*000c*/ 	.word	0x00000000
        /*0010*/ 	.short	0x0003
        /*0012*/ 	.short	0x0018
        /*0014*/ 	.byte	0x00, 0xf0, 0x11, 0x00


	//----- nvinfo : EIATTR_KPARAM_INFO
	.align		4
.L_9:
        /*0018*/ 	.byte	0x04, 0x17
        /*001a*/ 	.short	(.L_11 - .L_10)
.L_10:
        /*001c*/ 	.word	0x00000000
        /*0020*/ 	.short	0x0002
        /*0022*/ 	.short	0x0010
        /*0024*/ 	.byte	0x00, 0xf5, 0x21, 0x00


	//----- nvinfo : EIATTR_KPARAM_INFO
	.align		4
.L_11:
        /*0028*/ 	.byte	0x04, 0x17
        /*002a*/ 	.short	(.L_13 - .L_12)
.L_12:
        /*002c*/ 	.word	0x00000000
        /*0030*/ 	.short	0x0001
        /*0032*/ 	.short	0x0008
        /*0034*/ 	.byte	0x00, 0xf5, 0x21, 0x00


	//----- nvinfo : EIATTR_KPARAM_INFO
	.align		4
.L_13:
        /*0038*/ 	.byte	0x04, 0x17
        /*003a*/ 	.short	(.L_15 - .L_14)
.L_14:
        /*003c*/ 	.word	0x00000000
        /*0040*/ 	.short	0x0000
        /*0042*/ 	.short	0x0000
        /*0044*/ 	.byte	0x00, 0xf5, 0x21, 0x00


	//----- nvinfo : EIATTR_SPARSE_MMA_MASK
	.align		4
.L_15:
        /*0048*/ 	.byte	0x03, 0x50
        /*004a*/ 	.short	0x0000


	//----- nvinfo : EIATTR_MAXREG_COUNT
	.align		4
        /*004c*/ 	.byte	0x03, 0x1b
        /*004e*/ 	.short	0x00ff


	//----- nvinfo : EIATTR_MERCURY_ISA_VERSION
	.align		4
        /*0050*/ 	.byte	0x03, 0x5f
        /*0052*/ 	.short	0x0101


	//----- nvinfo : EIATTR_VRC_CTA_INIT_COUNT
	.align		4
        /*0054*/ 	.byte	0x02, 0x4a
	.zero		1
	.zero		1


	//----- nvinfo : EIATTR_EXIT_INSTR_OFFSETS
	.align		4
        /*0058*/ 	.byte	0x04, 0x1c
        /*005a*/ 	.short	(.L_17 - .L_16)


	//   ....[0]....
.L_16:
        /*005c*/ 	.word	0x000000c0


	//   ....[1]....
        /*0060*/ 	.word	0x00000a90


	//----- nvinfo : EIATTR_CBANK_PARAM_SIZE
	.align		4
.L_17:
        /*0064*/ 	.byte	0x03, 0x19
        /*0066*/ 	.short	0x001c


	//----- nvinfo : EIATTR_PARAM_CBANK
	.align		4
        /*0068*/ 	.byte	0x04, 0x0a
        /*006a*/ 	.short	(.L_19 - .L_18)
	.align		4
.L_18:
        /*006c*/ 	.word	index@(.nv.constant0._Z9matrixMulPKiS0_Pii)
        /*0070*/ 	.short	0x0380
        /*0072*/ 	.short	0x001c


	//----- nvinfo : EIATTR_SW_WAR
	.align		4
.L_19:
        /*0074*/ 	.byte	0x04, 0x36
        /*0076*/ 	.short	(.L_21 - .L_20)
.L_20:
        /*0078*/ 	.word	0x00000008
.L_21:


//--------------------- .nv.callgraph             --------------------------
	.section	.nv.callgraph,"",@"SHT_CUDA_CALLGRAPH"
	.align	4
	.sectionentsize	8
	.align		4
        /*0000*/ 	.word	0x00000000
	.align		4
        /*0004*/ 	.word	0xffffffff
	.align		4
        /*0008*/ 	.word	0x00000000
	.align		4
        /*000c*/ 	.word	0xfffffffe
	.align		4
        /*0010*/ 	.word	0x00000000
	.align		4
        /*0014*/ 	.word	0xfffffffd
	.align		4
        /*0018*/ 	.word	0x00000000
	.align		4
        /*001c*/ 	.word	0xfffffffc


//--------------------- .text._Z9matrixMulPKiS0_Pii --------------------------
	.section	.text._Z9matrixMulPKiS0_Pii,"ax",@progbits
	.align	128
        .global         _Z9matrixMulPKiS0_Pii
        .type           _Z9matrixMulPKiS0_Pii,@function
        .size           _Z9matrixMulPKiS0_Pii,(.L_x_5 - _Z9matrixMulPKiS0_Pii)
        .other          _Z9matrixMulPKiS0_Pii,@"STO_CUDA_ENTRY STV_DEFAULT"
_Z9matrixMulPKiS0_Pii:
.text._Z9matrixMulPKiS0_Pii:
[----:B------:R-:W-:Y:S01]  /*0000*/  LDC R1, c[0x0][0x37c] ;  /* 0x0000df00ff017b82 */ /* 0x000fe20000000800 */
[----:B------:R-:W0:Y:S07]  /*0010*/  S2R R0, SR_TID.Y ;  /* 0x0000000000007919 */ /* 0x000e2e0000002200 */
[----:B------:R-:W0:Y:S01]  /*0020*/  S2UR UR4, SR_CTAID.Y ;  /* 0x00000000000479c3 */ /* 0x000e220000002600 */
[----:B------:R-:W1:Y:S01]  /*0030*/  LDCU UR20, c[0x0][0x398] ;  /* 0x00007300ff1477ac */ /* 0x000e620008000800 */
[----:B------:R-:W2:Y:S06]  /*0040*/  S2R R3, SR_TID.X ;  /* 0x0000000000037919 */ /* 0x000eac0000002100 */
[----:B------:R-:W0:Y:S08]  /*0050*/  LDC R13, c[0x0][0x364] ;  /* 0x0000d900ff0d7b82 */ /* 0x000e300000000800 */
[----:B------:R-:W2:Y:S08]  /*0060*/  S2UR UR5, SR_CTAID.X ;  /* 0x00000000000579c3 */ /* 0x000eb00000002500 */
[----:B------:R-:W2:Y:S01]  /*0070*/  LDC R2, c[0x0][0x360] ;  /* 0x0000d800ff027b82 */ /* 0x000ea20000000800 */
[----:B0-----:R-:W-:-:S02]  /*0080*/  IMAD R13, R13, UR4, R0 ;  /* 0x000000040d0d7c24 */ /* 0x001fc4000f8e0200 */
[----:B--2---:R-:W-:-:S05]  /*0090*/  IMAD R0, R2, UR5, R3 ;  /* 0x0000000502007c24 */ /* 0x004fca000f8e0203 */
[----:B------:R-:W-:-:S04]  /*00a0*/  VIMNMX R2, PT, PT, R13, R0, !PT ;  /* 0x000000000d027248 */ /* 0x000fc80007fe0100 */
[----:B-1----:R-:W-:-:S13]  /*00b0*/  ISETP.GE.AND P0, PT, R2, UR20, PT ;  /* 0x0000001402007c0c */ /* 0x002fda000bf06270 */
[----:B------:R-:W-:Y:S05]  /*00c0*/  @P0 EXIT ;  /* 0x000000000000094d */ /* 0x000fea0003800000 */
[----:B------:R-:W-:Y:S01]  /*00d0*/  UISETP.GE.U32.AND UP0, UPT, UR20, 0x8, UPT ;  /* 0x000000081400788c */ /* 0x000fe2000bf06070 */
[----:B------:R-:W-:Y:S02]  /*00e0*/  HFMA2 R12, -RZ, RZ, 0, 0 ;  /* 0x00000000ff0c7431 */ /* 0x000fe400000001ff */
[----:B------:R-:W-:Y:S01]  /*00f0*/  IMAD R13, R13, UR20, RZ ;  /* 0x000000140d0d7c24 */ /* 0x000fe2000f8e02ff */
[----:B------:R-:W-:Y:S01]  /*0100*/  UMOV UR4, URZ ;  /* 0x000000ff00047c82 */ /* 0x000fe20008000000 */
[----:B------:R-:W0:Y:S04]  /*0110*/  LDCU.64 UR18, c[0x0][0x358] ;  /* 0x00006b00ff1277ac */ /* 0x000e280008000a00 */
[----:B------:R-:W-:Y:S05]  /*0120*/  BRA.U !UP0, `(.L_x_0) ;  /* 0x0000000508047547 */ /* 0x000fea000b800000 */
[----:B------:R-:W1:Y:S01]  /*0130*/  LDCU.128 UR24, c[0x0][0x380] ;  /* 0x00007000ff1877ac */ /* 0x000e620008000c00 */
[----:B------:R-:W-:Y:S02]  /*0140*/  MOV R12, RZ ;  /* 0x000000ff000c7202 */ /* 0x000fe40000000f00 */
[----:B------:R-:W-:Y:S01]  /*0150*/  MOV R14, R0 ;  /* 0x00000000000e7202 */ /* 0x000fe20000000f00 */
[----:B------:R-:W-:-:S04]  /*0160*/  ULOP3.LUT UR4, UR20, 0x7ffffff8, URZ, 0xc0, !UPT ;  /* 0x7ffffff814047892 */ /* 0x000fc8000f8ec0ff */
[----:B------:R-:W-:Y:S01]  /*0170*/  UIADD3 UR5, UPT, UPT, -UR4, URZ, URZ ;  /* 0x000000ff04057290 */ /* 0x000fe2000fffe1ff */
[----:B-1----:R-:W-:Y:S01]  /*0180*/  MOV R2, UR24 ;  /* 0x0000001800027c02 */ /* 0x002fe20008000f00 */
[----:B------:R-:W-:Y:S01]  /*0190*/  UIMAD.WIDE UR6, UR20, 0x8, UR26 ;  /* 0x00000008140678a5 */ /* 0x000fe2000f8e021a */
[----:B------:R-:W-:Y:S01]  /*01a0*/  MOV R3, UR25 ;  /* 0x0000001900037c02 */ /* 0x000fe20008000f00 */
[----:B------:R-:W-:Y:S02]  /*01b0*/  UIMAD.WIDE UR8, UR20, 0xc, UR26 ;  /* 0x0000000c140878a5 */ /* 0x000fe4000f8e021a */
[----:B------:R-:W-:Y:S01]  /*01c0*/  UIMAD.WIDE UR10, UR20, 0x10, UR26 ;  /* 0x00000010140a78a5 */ /* 0x000fe2000f8e021a */
[----:B------:R-:W-:Y:S01]  /*01d0*/  IMAD.WIDE.U32 R2, R13, 0x4, R2 ;  /* 0x000000040d027825 */ /* 0x000fe200078e0002 */
[----:B------:R-:W-:Y:S02]  /*01e0*/  UIMAD.WIDE UR12, UR20, 0x14, UR26 ;  /* 0x00000014140c78a5 */ /* 0x000fe4000f8e021a */
[----:B------:R-:W-:Y:S01]  /*01f0*/  UIMAD.WIDE UR14, UR20, 0x18, UR26 ;  /* 0x00000018140e78a5 */ /* 0x000fe2000f8e021a */
[----:B------:R-:W-:Y:S01]  /*0200*/  IADD3 R2, P0, PT, R2, 0x10, RZ ;  /* 0x0000001002027810 */ /* 0x000fe20007f1e0ff */
[----:B------:R-:W-:-:S03]  /*0210*/  UIMAD.WIDE UR16, UR20, 0x1c, UR26 ;  /* 0x0000001c141078a5 */ /* 0x000fc6000f8e021a */
[----:B------:R-:W-:-:S09]  /*0220*/  IADD3.X R3, PT, PT, RZ, R3, RZ, P0, !PT ;  /* 0x00000003ff037210 */ /* 0x000fd200007fe4ff */
.L_x_1:
[----:B------:R-:W-:Y:S01]  /*0230*/  UIMAD.WIDE UR22, UR20, 0x4, UR26 ;  /* 0x00000004141678a5 */ /* 0x000fe2000f8e021a */
[----:B------:R-:W-:Y:S02]  /*0240*/  IMAD.MOV.U32 R23, RZ, RZ, 0x4 ;  /* 0x00000004ff177424 */ /* 0x000fe400078e00ff */
[----:B------:R-:W-:Y:S01]  /*0250*/  HFMA2 R11, -RZ, RZ, 0, 2.384185791015625e-07 ;  /* 0x00000004ff0b7431 */ /* 0x000fe200000001ff */
[----:B------:R-:W-:Y:S01]  /*0260*/  MOV R25, 0x4 ;  /* 0x0000000400197802 */ /* 0x000fe20000000f00 */
[----:B0-----:R-:W2:Y:S01]  /*0270*/  LDG.E R21, desc[UR18][R2.64+-0x10] ;  /* 0xfffff01202157981 */ /* 0x001ea2000c1e1900 */
[C---:B------:R-:W-:Y:S01]  /*0280*/  IMAD.WIDE R22, R14.reuse, R23, UR26 ;  /* 0x0000001a0e167e25 */ /* 0x040fe2000f8e0217 */
[----:B------:R-:W-:Y:S02]  /*0290*/  MOV R8, UR22 ;  /* 0x0000001600087c02 */ /* 0x000fe40008000f00 */
[----:B------:R-:W-:Y:S01]  /*02a0*/  MOV R9, UR23 ;  /* 0x0000001700097c02 */ /* 0x000fe20008000f00 */
[----:B------:R-:W3:Y:S02]  /*02b0*/  LDG.E R19, desc[UR18][R2.64+-0xc] ;  /* 0xfffff41202137981 */ /* 0x000ee4000c1e1900 */
[----:B------:R-:W-:-:S02]  /*02c0*/  IMAD.WIDE R8, R14, 0x4, R8 ;  /* 0x000000040e087825 */ /* 0x000fc400078e0208 */
[----:B------:R-:W2:Y:S01]  /*02d0*/  LDG.E R22, desc[UR18][R22.64] ;  /* 0x0000001216167981 */ /* 0x000ea2000c1e1900 */
[----:B------:R-:W-:Y:S01]  /*02e0*/  MOV R5, 0x4 ;  /* 0x0000000400057802 */ /* 0x000fe20000000f00 */
[C---:B------:R-:W-:Y:S02]  /*02f0*/  IMAD.WIDE R24, R14.reuse, R25, UR6 ;  /* 0x000000060e187e25 */ /* 0x040fe4000f8e0219 */
[----:B------:R0:W3:Y:S02]  /*0300*/  LDG.E R20, desc[UR18][R8.64] ;  /* 0x0000001208147981 */ /* 0x0000e4000c1e1900 */
[----:B------:R-:W-:Y:S02]  /*0310*/  IMAD.WIDE R10, R14, R11, UR8 ;  /* 0x000000080e0a7e25 */ /* 0x000fe4000f8e020b */
[----:B------:R-:W4:Y:S04]  /*0320*/  LDG.E R18, desc[UR18][R24.64] ;  /* 0x0000001218127981 */ /* 0x000f28000c1e1900 */
[----:B------:R-:W4:Y:S01]  /*0330*/  LDG.E R17, desc[UR18][R2.64+-0x8] ;  /* 0xfffff81202117981 */ /* 0x000f22000c1e1900 */
[----:B0-----:R-:W-:-:S02]  /*0340*/  HFMA2 R9, -RZ, RZ, 0, 2.384185791015625e-07 ;  /* 0x00000004ff097431 */ /* 0x001fc400000001ff */
[----:B------:R-:W-:Y:S01]  /*0350*/  IMAD.MOV.U32 R7, RZ, RZ, 0x4 ;  /* 0x00000004ff077424 */ /* 0x000fe200078e00ff */
[----:B------:R0:W5:Y:S01]  /*0360*/  LDG.E R16, desc[UR18][R10.64] ;  /* 0x000000120a107981 */ /* 0x000162000c1e1900 */
[----:B------:R-:W-:-:S03]  /*0370*/  IMAD.WIDE R4, R14, R5, UR10 ;  /* 0x0000000a0e047e25 */ /* 0x000fc6000f8e0205 */
[----:B------:R-:W5:Y:S01]  /*0380*/  LDG.E R15, desc[UR18][R2.64+-0x4] ;  /* 0xfffffc12020f7981 */ /* 0x000f62000c1e1900 */
[C---:B------:R-:W-:Y:S01]  /*0390*/  IMAD.WIDE R6, R14.reuse, R7, UR12 ;  /* 0x0000000c0e067e25 */ /* 0x040fe2000f8e0207 */
[----:B------:R-:W-:Y:S02]  /*03a0*/  MOV R27, 0x4 ;  /* 0x00000004001b7802 */ /* 0x000fe40000000f00 */
[----:B------:R1:W5:Y:S01]  /*03b0*/  LDG.E R4, desc[UR18][R4.64] ;  /* 0x0000001204047981 */ /* 0x000362000c1e1900 */
[----:B------:R-:W-:-:S03]  /*03c0*/  IMAD.WIDE R8, R14, R9, UR14 ;  /* 0x0000000e0e087e25 */ /* 0x000fc6000f8e0209 */
[----:B------:R-:W5:Y:S01]  /*03d0*/  LDG.E R23, desc[UR18][R2.64] ;  /* 0x0000001202177981 */ /* 0x000f62000c1e1900 */
[----:B0-----:R-:W-:-:S03]  /*03e0*/  IMAD.WIDE R10, R14, R27, UR16 ;  /* 0x000000100e0a7e25 */ /* 0x001fc6000f8e021b */
[----:B------:R-:W5:Y:S04]  /*03f0*/  LDG.E R7, desc[UR18][R6.64] ;  /* 0x0000001206077981 */ /* 0x000f68000c1e1900 */
[----:B------:R-:W5:Y:S04]  /*0400*/  LDG.E R24, desc[UR18][R2.64+0x4] ;  /* 0x0000041202187981 */ /* 0x000f68000c1e1900 */
[----:B------:R-:W5:Y:S04]  /*0410*/  LDG.E R8, desc[UR18][R8.64] ;  /* 0x0000001208087981 */ /* 0x000f68000c1e1900 */
[----:B------:R-:W5:Y:S04]  /*0420*/  LDG.E R25, desc[UR18][R2.64+0x8] ;  /* 0x0000081202197981 */ /* 0x000f68000c1e1900 */
[----:B------:R-:W5:Y:S04]  /*0430*/  LDG.E R10, desc[UR18][R10.64] ;  /* 0x000000120a0a7981 */ /* 0x000f68000c1e1900 */
[----:B------:R0:W5:Y:S01]  /*0440*/  LDG.E R27, desc[UR18][R2.64+0xc] ;  /* 0x00000c12021b7981 */ /* 0x000162000c1e1900 */
[----:B------:R-:W-:-:S04]  /*0450*/  UIADD3 UR5, UPT, UPT, UR5, 0x8, URZ ;  /* 0x0000000805057890 */ /* 0x000fc8000fffe0ff */
[----:B------:R-:W-:Y:S01]  /*0460*/  UISETP.NE.AND UP0, UPT, UR5, URZ, UPT ;  /* 0x000000ff0500728c */ /* 0x000fe2000bf05270 */
[----:B-1----:R-:W-:Y:S02]  /*0470*/  MOV R5, UR20 ;  /* 0x0000001400057c02 */ /* 0x002fe40008000f00 */
[----:B0-----:R-:W-:Y:S02]  /*0480*/  IADD3 R2, P0, PT, R2, 0x20, RZ ;  /* 0x0000002002027810 */ /* 0x001fe40007f1e0ff */
[----:B------:R-:W-:Y:S02]  /*0490*/  LEA R14, R5, R14, 0x3 ;  /* 0x0000000e050e7211 */ /* 0x000fe400078e18ff */
[----:B------:R-:W-:Y:S01]  /*04a0*/  IADD3.X R3, PT, PT, RZ, R3, RZ, P0, !PT ;  /* 0x00000003ff037210 */ /* 0x000fe200007fe4ff */
[----:B--2---:R-:W-:-:S04]  /*04b0*/  IMAD R21, R21, R22, R12 ;  /* 0x0000001615157224 */ /* 0x004fc800078e020c */
[----:B---3--:R-:W-:-:S04]  /*04c0*/  IMAD R19, R19, R20, R21 ;  /* 0x0000001413137224 */ /* 0x008fc800078e0215 */
[----:B----4-:R-:W-:-:S04]  /*04d0*/  IMAD R17, R17, R18, R19 ;  /* 0x0000001211117224 */ /* 0x010fc800078e0213 */
[----:B-----5:R-:W-:-:S04]  /*04e0*/  IMAD R15, R15, R16, R17 ;  /* 0x000000100f0f7224 */ /* 0x020fc800078e0211 */
[----:B------:R-:W-:-:S04]  /*04f0*/  IMAD R4, R23, R4, R15 ;  /* 0x0000000417047224 */ /* 0x000fc800078e020f */
[----:B------:R-:W-:-:S04]  /*0500*/  IMAD R4, R24, R7, R4 ;  /* 0x0000000718047224 */ /* 0x000fc800078e0204 */
[----:B------:R-:W-:-:S04]  /*0510*/  IMAD R4, R25, R8, R4 ;  /* 0x0000000819047224 */ /* 0x000fc800078e0204 */
[----:B------:R-:W-:Y:S01]  /*0520*/  IMAD R12, R27, R10, R4 ;  /* 0x0000000a1b0c7224 */ /* 0x000fe200078e0204 */
[----:B------:R-:W-:Y:S06]  /*0530*/  BRA.U UP0, `(.L_x_1) ;  /* 0xfffffffd003c7547 */ /* 0x000fec000b83ffff */
.L_x_0:
[----:B------:R-:W-:-:S04]  /*0540*/  ULOP3.LUT UR6, UR20, 0x7, URZ, 0xc0, !UPT ;  /* 0x0000000714067892 */ /* 0x000fc8000f8ec0ff */
[----:B------:R-:W-:-:S09]  /*0550*/  UISETP.NE.AND UP0, UPT, UR6, URZ, UPT ;  /* 0x000000ff0600728c */ /* 0x000fd2000bf05270 */
[----:B------:R-:W-:Y:S05]  /*0560*/  BRA.U !UP0, `(.L_x_2) ;  /* 0x0000000508387547 */ /* 0x000fea000b800000 */
[----:B------:R-:W-:Y:S02]  /*0570*/  UISETP.GE.U32.AND UP0, UPT, UR6, 0x4, UPT ;  /* 0x000000040600788c */ /* 0x000fe4000bf06070 */
[----:B------:R-:W-:-:S04]  /*0580*/  ULOP3.LUT UR5, UR20, 0x3, URZ, 0xc0, !UPT ;  /* 0x0000000314057892 */ /* 0x000fc8000f8ec0ff */
[----:B------:R-:W-:-:S03]  /*0590*/  UISETP.NE.AND UP1, UPT, UR5, URZ, UPT ;  /* 0x000000ff0500728c */ /* 0x000fc6000bf25270 */
[----:B------:R-:W-:Y:S08]  /*05a0*/  BRA.U !UP0, `(.L_x_3) ;  /* 0x00000001087c7547 */ /* 0x000ff0000b800000 */
[----:B------:R-:W1:Y:S01]  /*05b0*/  LDC.64 R6, c[0x0][0x388] ;  /* 0x0000e200ff067b82 */ /* 0x000e620000000a00 */
[----:B------:R-:W2:Y:S01]  /*05c0*/  LDCU.64 UR6, c[0x0][0x380] ;  /* 0x00007000ff0677ac */ /* 0x000ea20008000a00 */
[----:B------:R-:W-:Y:S01]  /*05d0*/  IMAD.U32 R9, RZ, RZ, UR4 ;  /* 0x00000004ff097e24 */ /* 0x000fe2000f8e00ff */
[C---:B------:R-:W-:Y:S02]  /*05e0*/  IADD3 R3, PT, PT, R13.reuse, UR4, RZ ;  /* 0x000000040d037c10 */ /* 0x040fe4000fffe0ff */
[----:B------:R-:W-:Y:S01]  /*05f0*/  IADD3 R10, P0, PT, R13, UR4, RZ ;  /* 0x000000040d0a7c10 */ /* 0x000fe2000ff1e0ff */
[----:B------:R-:W-:Y:S01]  /*0600*/  IMAD R9, R9, UR20, R0 ;  /* 0x0000001409097c24 */ /* 0x000fe2000f8e0200 */
[----:B------:R-:W-:Y:S01]  /*0610*/  MOV R11, UR20 ;  /* 0x00000014000b7c02 */ /* 0x000fe20008000f00 */
[----:B------:R-:W3:Y:S01]  /*0620*/  LDC.64 R4, c[0x0][0x380] ;  /* 0x0000e000ff047b82 */ /* 0x000ee20000000a00 */
[----:B------:R-:W-:Y:S01]  /*0630*/  MOV R15, UR20 ;  /* 0x00000014000f7c02 */ /* 0x000fe20008000f00 */
[----:B-1----:R-:W-:Y:S01]  /*0640*/  IMAD.WIDE R6, R9, 0x4, R6 ;  /* 0x0000000409067825 */ /* 0x002fe200078e0206 */
[----:B------:R-:W-:-:S05]  /*0650*/  MOV R9, UR20 ;  /* 0x0000001400097c02 */ /* 0x000fca0008000f00 */
[----:B------:R-:W-:Y:S02]  /*0660*/  IMAD.WIDE R8, R9, 0x4, R6 ;  /* 0x0000000409087825 */ /* 0x000fe400078e0206 */
[----:B0-----:R-:W4:Y:S02]  /*0670*/  LDG.E R6, desc[UR18][R6.64] ;  /* 0x0000001206067981 */ /* 0x001f24000c1e1900 */
[----:B---3--:R-:W-:Y:S01]  /*0680*/  IMAD.WIDE.U32 R4, R3, 0x4, R4 ;  /* 0x0000000403047825 */ /* 0x008fe200078e0004 */
[----:B------:R-:W-:Y:S01]  /*0690*/  IADD3.X R3, PT, PT, RZ, RZ, RZ, P0, !PT ;  /* 0x000000ffff037210 */ /* 0x000fe200007fe4ff */
[----:B------:R-:W3:Y:S01]  /*06a0*/  LDG.E R17, desc[UR18][R8.64] ;  /* 0x0000001208117981 */ /* 0x000ee2000c1e1900 */
[----:B--2---:R-:W-:-:S03]  /*06b0*/  LEA R2, P0, R10, UR6, 0x2 ;  /* 0x000000060a027c11 */ /* 0x004fc6000f8010ff */
[----:B------:R-:W4:Y:S01]  /*06c0*/  LDG.E R5, desc[UR18][R4.64] ;  /* 0x0000001204057981 */ /* 0x000f22000c1e1900 */
[----:B------:R-:W-:Y:S01]  /*06d0*/  LEA.HI.X R3, R10, UR7, R3, 0x2, P0 ;  /* 0x000000070a037c11 */ /* 0x000fe200080f1403 */
[----:B------:R-:W-:-:S04]  /*06e0*/  IMAD.WIDE R10, R11, 0x4, R8 ;  /* 0x000000040b0a7825 */ /* 0x000fc800078e0208 */
[----:B------:R-:W3:Y:S01]  /*06f0*/  LDG.E R16, desc[UR18][R2.64+0x4] ;  /* 0x0000041202107981 */ /* 0x000ee2000c1e1900 */
[----:B------:R-:W-:-:S03]  /*0700*/  IMAD.WIDE R14, R15, 0x4, R10 ;  /* 0x000000040f0e7825 */ /* 0x000fc600078e020a */
[----:B------:R-:W2:Y:S04]  /*0710*/  LDG.E R19, desc[UR18][R10.64] ;  /* 0x000000120a137981 */ /* 0x000ea8000c1e1900 */
[----:B------:R-:W2:Y:S04]  /*0720*/  LDG.E R18, desc[UR18][R2.64+0x8] ;  /* 0x0000081202127981 */ /* 0x000ea8000c1e1900 */
[----:B------:R-:W5:Y:S04]  /*0730*/  LDG.E R20, desc[UR18][R2.64+0xc] ;  /* 0x00000c1202147981 */ /* 0x000f68000c1e1900 */
[----:B------:R-:W5:Y:S01]  /*0740*/  LDG.E R14, desc[UR18][R14.64] ;  /* 0x000000120e0e7981 */ /* 0x000f62000c1e1900 */
[----:B------:R-:W-:Y:S01]  /*0750*/  UIADD3 UR4, UPT, UPT, UR4, 0x4, URZ ;  /* 0x0000000404047890 */ /* 0x000fe2000fffe0ff */
[----:B----4-:R-:W-:-:S04]  /*0760*/  IMAD R5, R5, R6, R12 ;  /* 0x0000000605057224 */ /* 0x010fc800078e020c */
[----:B---3--:R-:W-:-:S04]  /*0770*/  IMAD R5, R16, R17, R5 ;  /* 0x0000001110057224 */ /* 0x008fc800078e0205 */
[----:B--2---:R-:W-:-:S04]  /*0780*/  IMAD R5, R18, R19, R5 ;  /* 0x0000001312057224 */ /* 0x004fc800078e0205 */
[----:B-----5:R-:W-:-:S07]  /*0790*/  IMAD R12, R20, R14, R5 ;  /* 0x0000000e140c7224 */ /* 0x020fce00078e0205 */
.L_x_3:
[----:B------:R-:W-:Y:S05]  /*07a0*/  BRA.U !UP1, `(.L_x_2) ;  /* 0x0000000109a87547 */ /* 0x000fea000b800000 */
[----:B------:R-:W-:Y:S01]  /*07b0*/  UISETP.NE.AND UP0, UPT, UR5, 0x1, UPT ;  /* 0x000000010500788c */ /* 0x000fe2000bf05270 */
[----:B------:R-:W-:Y:S01]  /*07c0*/  MOV R7, UR4 ;  /* 0x0000000400077c02 */ /* 0x000fe20008000f00 */
[----:B------:R-:W-:Y:S02]  /*07d0*/  ULOP3.LUT UR5, UR20, 0x1, URZ, 0xc0, !UPT ;  /* 0x0000000114057892 */ /* 0x000fe4000f8ec0ff */
[----:B------:R-:W-:Y:S02]  /*07e0*/  MOV R15, UR20 ;  /* 0x00000014000f7c02 */ /* 0x000fe40008000f00 */
[----:B------:R-:W-:Y:S01]  /*07f0*/  UISETP.NE.U32.AND UP1, UPT, UR5, 0x1, UPT ;  /* 0x000000010500788c */ /* 0x000fe2000bf25070 */
[----:B------:R-:W-:-:S04]  /*0800*/  PLOP3.LUT P1, PT, PT, PT, UP0, 0x80, 0x8 ;  /* 0x000000000008781c */ /* 0x000fc80003f2f008 */
[----:B------:R-:W1:Y:S01]  /*0810*/  @UP0 LDCU.128 UR8, c[0x0][0x380] ;  /* 0x00007000ff0807ac */ /* 0x000e620008000c00 */
[----:B------:R-:W-:Y:S01]  /*0820*/  PLOP3.LUT P0, PT, PT, PT, UP1, 0x80, 0x8 ;  /* 0x000000000008781c */ /* 0x000fe20003f0f018 */
[----:B------:R-:W2:Y:S04]  /*0830*/  @UP0 LDCU.64 UR6, c[0x0][0x380] ;  /* 0x00007000ff0607ac */ /* 0x000ea80008000a00 */
[----:B------:R-:W3:Y:S03]  /*0840*/  @!UP1 LDCU.128 UR12, c[0x0][0x380] ;  /* 0x00007000ff0c97ac */ /* 0x000ee60008000c00 */
[C---:B------:R-:W-:Y:S02]  /*0850*/  @P1 IADD3 R3, PT, PT, R13.reuse, UR4, RZ ;  /* 0x000000040d031c10 */ /* 0x040fe4000fffe0ff */
[----:B------:R-:W-:Y:S01]  /*0860*/  @P1 IADD3 R6, P2, PT, R13, UR4, RZ ;  /* 0x000000040d061c10 */ /* 0x000fe2000ff5e0ff */
[----:B------:R-:W-:Y:S01]  /*0870*/  @UP0 UIADD3 UR4, UPT, UPT, UR4, 0x2, URZ ;  /* 0x0000000204040890 */ /* 0x000fe2000fffe0ff */
[----:B-1----:R-:W-:Y:S01]  /*0880*/  MOV R11, UR9 ;  /* 0x00000009000b7c02 */ /* 0x002fe20008000f00 */
[----:B------:R-:W-:Y:S01]  /*0890*/  IMAD.U32 R10, RZ, RZ, UR8 ;  /* 0x00000008ff0a7e24 */ /* 0x000fe2000f8e00ff */
[----:B------:R-:W-:-:S02]  /*08a0*/  MOV R4, UR10 ;  /* 0x0000000a00047c02 */ /* 0x000fc40008000f00 */
[----:B------:R-:W-:Y:S01]  /*08b0*/  MOV R5, UR11 ;  /* 0x0000000b00057c02 */ /* 0x000fe20008000f00 */
[----:B------:R-:W-:-:S04]  /*08c0*/  @P1 IMAD.WIDE.U32 R10, R3, 0x4, R10 ;  /* 0x00000004030a1825 */ /* 0x000fc800078e000a */
[----:B------:R-:W-:Y:S01]  /*08d0*/  @P1 IMAD R3, R7, UR20, R0 ;  /* 0x0000001407031c24 */ /* 0x000fe2000f8e0200 */
[----:B------:R-:W-:Y:S01]  /*08e0*/  @P1 IADD3.X R7, PT, PT, RZ, RZ, RZ, P2, !PT ;  /* 0x000000ffff071210 */ /* 0x000fe200017fe4ff */
[----:B------:R-:W-:Y:S01]  /*08f0*/  IMAD.U32 R19, RZ, RZ, UR4 ;  /* 0x00000004ff137e24 */ /* 0x000fe2000f8e00ff */
[C---:B--2---:R-:W-:Y:S01]  /*0900*/  @P1 LEA R2, P2, R6.reuse, UR6, 0x2 ;  /* 0x0000000606021c11 */ /* 0x044fe2000f8410ff */
[----:B------:R-:W-:Y:S01]  /*0910*/  @P1 IMAD.WIDE R4, R3, 0x4, R4 ;  /* 0x0000000403041825 */ /* 0x000fe200078e0204 */
[----:B------:R-:W-:Y:S01]  /*0920*/  @!P0 IADD3 R17, PT, PT, R13, UR4, RZ ;  /* 0x000000040d118c10 */ /* 0x000fe2000fffe0ff */
[----:B0-----:R-:W2:Y:S01]  /*0930*/  @P1 LDG.E R11, desc[UR18][R10.64] ;  /* 0x000000120a0b1981 */ /* 0x001ea2000c1e1900 */
[----:B------:R-:W-:Y:S01]  /*0940*/  @P1 LEA.HI.X R3, R6, UR7, R7, 0x2, P2 ;  /* 0x0000000706031c11 */ /* 0x000fe200090f1407 */
[----:B------:R-:W-:Y:S01]  /*0950*/  @!P0 IMAD R19, R19, UR20, R0 ;  /* 0x0000001413138c24 */ /* 0x000fe2000f8e0200 */
[----:B---3--:R-:W-:Y:S01]  /*0960*/  MOV R6, UR12 ;  /* 0x0000000c00067c02 */ /* 0x008fe20008000f00 */
[----:B------:R-:W-:Y:S01]  /*0970*/  @P1 IMAD.WIDE R14, R15, 0x4, R4 ;  /* 0x000000040f0e1825 */ /* 0x000fe200078e0204 */
[----:B------:R-:W-:Y:S01]  /*0980*/  MOV R7, UR13 ;  /* 0x0000000d00077c02 */ /* 0x000fe20008000f00 */
[----:B------:R-:W2:Y:S01]  /*0990*/  @P1 LDG.E R4, desc[UR18][R4.64] ;  /* 0x0000001204041981 */ /* 0x000ea2000c1e1900 */
[----:B------:R-:W-:-:S02]  /*09a0*/  MOV R8, UR14 ;  /* 0x0000000e00087c02 */ /* 0x000fc40008000f00 */
[----:B------:R-:W-:Y:S01]  /*09b0*/  MOV R9, UR15 ;  /* 0x0000000f00097c02 */ /* 0x000fe20008000f00 */
[----:B------:R-:W-:Y:S01]  /*09c0*/  @!P0 IMAD.WIDE.U32 R6, R17, 0x4, R6 ;  /* 0x0000000411068825 */ /* 0x000fe200078e0006 */
[----:B------:R-:W3:Y:S03]  /*09d0*/  @P1 LDG.E R14, desc[UR18][R14.64] ;  /* 0x000000120e0e1981 */ /* 0x000ee6000c1e1900 */
[----:B------:R-:W-:Y:S01]  /*09e0*/  @!P0 IMAD.WIDE R8, R19, 0x4, R8 ;  /* 0x0000000413088825 */ /* 0x000fe200078e0208 */
[----:B------:R-:W3:Y:S04]  /*09f0*/  @P1 LDG.E R2, desc[UR18][R2.64+0x4] ;  /* 0x0000041202021981 */ /* 0x000ee8000c1e1900 */
[----:B------:R-:W4:Y:S04]  /*0a00*/  @!P0 LDG.E R7, desc[UR18][R6.64] ;  /* 0x0000001206078981 */ /* 0x000f28000c1e1900 */
[----:B------:R-:W4:Y:S01]  /*0a10*/  @!P0 LDG.E R8, desc[UR18][R8.64] ;  /* 0x0000001208088981 */ /* 0x000f22000c1e1900 */
[----:B--2---:R-:W-:-:S04]  /*0a20*/  @P1 IMAD R11, R11, R4, R12 ;  /* 0x000000040b0b1224 */ /* 0x004fc800078e020c */
[----:B---3--:R-:W-:-:S04]  /*0a30*/  @P1 IMAD R12, R2, R14, R11 ;  /* 0x0000000e020c1224 */ /* 0x008fc800078e020b */
[----:B----4-:R-:W-:-:S07]  /*0a40*/  @!P0 IMAD R12, R7, R8, R12 ;  /* 0x00000008070c8224 */ /* 0x010fce00078e020c */
.L_x_2:
[----:B------:R-:W1:Y:S01]  /*0a50*/  LDC.64 R2, c[0x0][0x390] ;  /* 0x0000e400ff027b82 */ /* 0x000e620000000a00 */
[----:B------:R-:W-:-:S05]  /*0a60*/  IADD3 R13, PT, PT, R0, R13, RZ ;  /* 0x0000000d000d7210 */ /* 0x000fca0007ffe0ff */
[----:B-1----:R-:W-:-:S05]  /*0a70*/  IMAD.WIDE R2, R13, 0x4, R2 ;  /* 0x000000040d027825 */ /* 0x002fca00078e0202 */
[----:B0-----:R-:W-:Y:S01]  /*0a80*/  STG.E desc[UR18][R2.64], R12 ;  /* 0x0000000c02007986 */ /* 0x001fe2000c101912 */
[----:B------:R-:W-:Y:S05]  /*0a90*/  EXIT ;  /* 0x000000000000794d */ /* 0x000fea0003800000 */
.L_x_4:
[----:B------:R-:W-:-:S00]  /*0aa0*/  BRA `(.L_x_4) ;  /* 0xfffffffc00fc7947 */ /* 0x000fc0000383ffff */
[----:B------:R-:W-:-:S00]  /*0ab0*/  NOP ;  /* 0x0000000000007918 */ /* 0x000fc00000000000 */
        /* <DEDUP_REMOVED lines=12> */
.L_x_5:


//--------------------- .nv.shared.reserved.0     --------------------------
	.section	.nv.shared.reserved.0,"aw",@nobits
	.weak		__nv_reservedSMEM_offset_0_alias
	.size		__nv_reservedSMEM_offset_0_alias, 0, 64
	.other		__nv_reservedSMEM_offset_0_alias,@"STO_CUDA_RESERVED_SHARED STV_DEFAULT"
__nv_reservedSMEM_offset_0_alias:
	.zero		0
	.zero		64


//--------------------- .nv.constant0._Z9matrixMulPKiS0_Pii --------------------------
	.section	.nv.constant0._Z9matrixMulPKiS0_Pii,"a",@progbits
	.sectionflags	@""
	.align	4
.nv.constant0._Z9matrixMulPKiS0_Pii:
	.zero		924


//--------------------- SYMBOLS --------------------------

	.type		.nv.reservedSmem.offset0,@object
	.size		.nv.reservedSmem.offset0,0x4
